//
// Generated by NVIDIA NVVM Compiler
//
// Compiler Build ID: CL-36424714
// Cuda compilation tools, release 13.0, V13.0.88
// Based on NVVM 20.0.0
//

.version 9.0
.target sm_100
.address_size 64

	// .globl	_Z20fft32_correct_kernelPK6float2PS_i
.const .align 4 .b8 TWIDDLE_32_COS[128] = {0, 0, 128, 63, 186, 20, 123, 63, 102, 131, 108, 63, 56, 219, 84, 63, 247, 4, 53, 63, 214, 57, 14, 63, 7, 239, 195, 62, 172, 197, 71, 62, 0, 0, 0, 0, 172, 197, 71, 190, 7, 239, 195, 190, 214, 57, 14, 191, 247, 4, 53, 191, 56, 219, 84, 191, 102, 131, 108, 191, 186, 20, 123, 191, 0, 0, 128, 191, 186, 20, 123, 191, 102, 131, 108, 191, 56, 219, 84, 191, 247, 4, 53, 191, 214, 57, 14, 191, 7, 239, 195, 190, 172, 197, 71, 190, 0, 0, 0, 0, 172, 197, 71, 62, 7, 239, 195, 62, 214, 57, 14, 63, 247, 4, 53, 63, 56, 219, 84, 63, 102, 131, 108, 63, 186, 20, 123, 63};
.const .align 4 .b8 TWIDDLE_32_SIN[128] = {0, 0, 0, 0, 172, 197, 71, 190, 7, 239, 195, 190, 214, 57, 14, 191, 247, 4, 53, 191, 56, 219, 84, 191, 102, 131, 108, 191, 186, 20, 123, 191, 0, 0, 128, 191, 186, 20, 123, 191, 102, 131, 108, 191, 56, 219, 84, 191, 247, 4, 53, 191, 214, 57, 14, 191, 7, 239, 195, 190, 172, 197, 71, 190, 0, 0, 0, 0, 172, 197, 71, 62, 7, 239, 195, 62, 214, 57, 14, 63, 247, 4, 53, 63, 56, 219, 84, 63, 102, 131, 108, 63, 186, 20, 123, 63, 0, 0, 128, 63, 186, 20, 123, 63, 102, 131, 108, 63, 56, 219, 84, 63, 247, 4, 53, 63, 214, 57, 14, 63, 7, 239, 195, 62, 172, 197, 71, 62};
// _ZZ20fft32_correct_kernelPK6float2PS_iE5shmem has been demoted

.visible .entry _Z20fft32_correct_kernelPK6float2PS_i(
	.param .u64 .ptr .align 1 _Z20fft32_correct_kernelPK6float2PS_i_param_0,
	.param .u64 .ptr .align 1 _Z20fft32_correct_kernelPK6float2PS_i_param_1,
	.param .u32 _Z20fft32_correct_kernelPK6float2PS_i_param_2
)
{
	.reg .pred 	%p<7>;
	.reg .b32 	%r<49>;
	.reg .b32 	%f<81>;
	.reg .b64 	%rd<29>;
	// demoted variable
	.shared .align 8 .b8 _ZZ20fft32_correct_kernelPK6float2PS_iE5shmem[8704];
	ld.param.u64 	%rd1, [_Z20fft32_correct_kernelPK6float2PS_i_param_0];
	ld.param.u64 	%rd2, [_Z20fft32_correct_kernelPK6float2PS_i_param_1];
	ld.param.u32 	%r11, [_Z20fft32_correct_kernelPK6float2PS_i_param_2];
	mov.u32 	%r12, %ctaid.x;
	shl.b32 	%r13, %r12, 5;
	mov.u32 	%r1, %tid.x;
	add.s32 	%r2, %r13, %r1;
	mov.u32 	%r3, %tid.y;
	setp.ge.s32 	%p1, %r2, %r11;
	@%p1 bra 	$L__BB0_13;
	shl.b32 	%r14, %r2, 5;
	add.s32 	%r4, %r14, %r3;
	cvta.to.global.u64 	%rd3, %rd1;
	shr.u32 	%r15, %r3, 4;
	shl.b32 	%r16, %r3, 4;
	and.b32  	%r17, %r16, 16;
	shl.b32 	%r18, %r3, 2;
	and.b32  	%r19, %r18, 8;
	or.b32  	%r20, %r17, %r19;
	and.b32  	%r21, %r3, 4;
	or.b32  	%r22, %r21, %r20;
	shr.u32 	%r23, %r3, 2;
	and.b32  	%r24, %r23, 2;
	or.b32  	%r25, %r22, %r24;
	and.b32  	%r26, %r15, 1;
	or.b32  	%r27, %r26, %r25;
	mul.wide.s32 	%rd4, %r4, 8;
	add.s64 	%rd5, %rd3, %rd4;
	ld.global.nc.v2.f32 	{%f11, %f12}, [%rd5];
	mov.u32 	%r28, _ZZ20fft32_correct_kernelPK6float2PS_iE5shmem;
	mad.lo.s32 	%r5, %r1, 272, %r28;
	shl.b32 	%r29, %r27, 3;
	add.s32 	%r30, %r5, %r29;
	st.shared.v2.f32 	[%r30], {%f11, %f12};
	bar.sync 	0;
	shl.b32 	%r31, %r3, 3;
	add.s32 	%r6, %r5, %r31;
	ld.shared.v2.f32 	{%f1, %f2}, [%r6];
	ld.shared.v2.f32 	{%f3, %f4}, [%r6+8];
	and.b32  	%r32, %r3, 1;
	setp.eq.b32 	%p2, %r32, 1;
	@%p2 bra 	$L__BB0_3;
	add.f32 	%f15, %f1, %f3;
	add.f32 	%f16, %f2, %f4;
	st.shared.v2.f32 	[%r6], {%f15, %f16};
	sub.f32 	%f79, %f1, %f3;
	sub.f32 	%f80, %f2, %f4;
	bra.uni 	$L__BB0_4;
$L__BB0_3:
	sub.f32 	%f13, %f1, %f3;
	sub.f32 	%f14, %f2, %f4;
	st.shared.v2.f32 	[%r6], {%f13, %f14};
	add.f32 	%f79, %f1, %f3;
	add.f32 	%f80, %f2, %f4;
$L__BB0_4:
	st.shared.v2.f32 	[%r6+8], {%f79, %f80};
	bar.sync 	0;
	and.b32  	%r7, %r3, 3;
	setp.gt.u32 	%p3, %r7, 1;
	@%p3 bra 	$L__BB0_6;
	and.b32  	%r33, %r3, 1020;
	or.b32  	%r34, %r33, %r7;
	shl.b32 	%r35, %r34, 3;
	add.s32 	%r36, %r5, %r35;
	ld.shared.v2.f32 	{%f17, %f18}, [%r36];
	ld.shared.v2.f32 	{%f19, %f20}, [%r36+16];
	shl.b32 	%r37, %r7, 3;
	mul.wide.u32 	%rd6, %r37, 4;
	mov.u64 	%rd7, TWIDDLE_32_COS;
	add.s64 	%rd8, %rd7, %rd6;
	ld.const.f32 	%f21, [%rd8];
	mov.u64 	%rd9, TWIDDLE_32_SIN;
	add.s64 	%rd10, %rd9, %rd6;
	ld.const.f32 	%f22, [%rd10];
	mul.f32 	%f23, %f19, %f21;
	mul.f32 	%f24, %f20, %f22;
	sub.f32 	%f25, %f23, %f24;
	mul.f32 	%f26, %f19, %f22;
	fma.rn.f32 	%f27, %f20, %f21, %f26;
	add.f32 	%f28, %f17, %f25;
	add.f32 	%f29, %f18, %f27;
	st.shared.v2.f32 	[%r36], {%f28, %f29};
	sub.f32 	%f30, %f17, %f25;
	sub.f32 	%f31, %f18, %f27;
	st.shared.v2.f32 	[%r36+16], {%f30, %f31};
$L__BB0_6:
	bar.sync 	0;
	and.b32  	%r8, %r3, 7;
	setp.gt.u32 	%p4, %r8, 3;
	@%p4 bra 	$L__BB0_8;
	and.b32  	%r38, %r3, 1016;
	or.b32  	%r39, %r38, %r8;
	shl.b32 	%r40, %r39, 3;
	add.s32 	%r41, %r5, %r40;
	ld.shared.v2.f32 	{%f32, %f33}, [%r41];
	ld.shared.v2.f32 	{%f34, %f35}, [%r41+32];
	shl.b32 	%r42, %r8, 2;
	mul.wide.u32 	%rd11, %r42, 4;
	mov.u64 	%rd12, TWIDDLE_32_COS;
	add.s64 	%rd13, %rd12, %rd11;
	ld.const.f32 	%f36, [%rd13];
	mov.u64 	%rd14, TWIDDLE_32_SIN;
	add.s64 	%rd15, %rd14, %rd11;
	ld.const.f32 	%f37, [%rd15];
	mul.f32 	%f38, %f34, %f36;
	mul.f32 	%f39, %f35, %f37;
	sub.f32 	%f40, %f38, %f39;
	mul.f32 	%f41, %f34, %f37;
	fma.rn.f32 	%f42, %f35, %f36, %f41;
	add.f32 	%f43, %f32, %f40;
	add.f32 	%f44, %f33, %f42;
	st.shared.v2.f32 	[%r41], {%f43, %f44};
	sub.f32 	%f45, %f32, %f40;
	sub.f32 	%f46, %f33, %f42;
	st.shared.v2.f32 	[%r41+32], {%f45, %f46};
$L__BB0_8:
	bar.sync 	0;
	and.b32  	%r9, %r3, 15;
	setp.gt.u32 	%p5, %r9, 7;
	@%p5 bra 	$L__BB0_10;
	and.b32  	%r43, %r3, 1008;
	or.b32  	%r44, %r43, %r9;
	shl.b32 	%r45, %r44, 3;
	add.s32 	%r46, %r5, %r45;
	ld.shared.v2.f32 	{%f47, %f48}, [%r46];
	ld.shared.v2.f32 	{%f49, %f50}, [%r46+64];
	shl.b32 	%r47, %r9, 1;
	mul.wide.u32 	%rd16, %r47, 4;
	mov.u64 	%rd17, TWIDDLE_32_COS;
	add.s64 	%rd18, %rd17, %rd16;
	ld.const.f32 	%f51, [%rd18];
	mov.u64 	%rd19, TWIDDLE_32_SIN;
	add.s64 	%rd20, %rd19, %rd16;
	ld.const.f32 	%f52, [%rd20];
	mul.f32 	%f53, %f49, %f51;
	mul.f32 	%f54, %f50, %f52;
	sub.f32 	%f55, %f53, %f54;
	mul.f32 	%f56, %f49, %f52;
	fma.rn.f32 	%f57, %f50, %f51, %f56;
	add.f32 	%f58, %f47, %f55;
	add.f32 	%f59, %f48, %f57;
	st.shared.v2.f32 	[%r46], {%f58, %f59};
	sub.f32 	%f60, %f47, %f55;
	sub.f32 	%f61, %f48, %f57;
	st.shared.v2.f32 	[%r46+64], {%f60, %f61};
$L__BB0_10:
	bar.sync 	0;
	setp.gt.u32 	%p6, %r3, 15;
	@%p6 bra 	$L__BB0_12;
	ld.shared.v2.f32 	{%f62, %f63}, [%r6];
	ld.shared.v2.f32 	{%f64, %f65}, [%r6+128];
	mul.wide.u32 	%rd21, %r3, 4;
	mov.u64 	%rd22, TWIDDLE_32_COS;
	add.s64 	%rd23, %rd22, %rd21;
	ld.const.f32 	%f66, [%rd23];
	mov.u64 	%rd24, TWIDDLE_32_SIN;
	add.s64 	%rd25, %rd24, %rd21;
	ld.const.f32 	%f67, [%rd25];
	mul.f32 	%f68, %f64, %f66;
	mul.f32 	%f69, %f65, %f67;
	sub.f32 	%f70, %f68, %f69;
	mul.f32 	%f71, %f64, %f67;
	fma.rn.f32 	%f72, %f65, %f66, %f71;
	add.f32 	%f73, %f62, %f70;
	add.f32 	%f74, %f63, %f72;
	st.shared.v2.f32 	[%r6], {%f73, %f74};
	sub.f32 	%f75, %f62, %f70;
	sub.f32 	%f76, %f63, %f72;
	st.shared.v2.f32 	[%r6+128], {%f75, %f76};
$L__BB0_12:
	bar.sync 	0;
	ld.shared.v2.f32 	{%f77, %f78}, [%r6];
	cvta.to.global.u64 	%rd26, %rd2;
	add.s64 	%rd28, %rd26, %rd4;
	st.global.v2.f32 	[%rd28], {%f77, %f78};
$L__BB0_13:
	ret;

}


// ===== COMPILED SASS (sm_100) =====

	.target	sm_100

	.elftype	@"ET_EXEC"


//--------------------- .note.nv.tkinfo           --------------------------
	.section	.note.nv.tkinfo,"",@"SHT_NOTE"
	.sectionflags	@"SHF_NOTE_NV_TKINFO"
	.tkinfo
        /*0018*/ 	.word	0x00000002
        /*0030*/ 	.string	""
        /*0030*/ 	.string	"ptxas"
        /*0030*/ 	.string	"Cuda compilation tools, release 13.0, V13.0.88"
        /*0030*/ 	.string	"Build cuda_13.0.r13.0/compiler.36424714_0"
        /*0030*/ 	.string	"-arch sm_100 -m 64 "



//--------------------- .note.nv.cuinfo           --------------------------
	.section	.note.nv.cuinfo,"",@"SHT_NOTE"
	.sectionflags	@"SHF_NOTE_NV_CUINFO"
        /*0018*/ 	.short	0x0002
        /*001a*/ 	.short	0x0064
        /*001c*/ 	.short	0x0082
	.zero		2


//--------------------- .nv.info                  --------------------------
	.section	.nv.info,"",@"SHT_CUDA_INFO"
	.align	4


	//----- nvinfo : EIATTR_REGCOUNT
	.align		4
        /*0000*/ 	.byte	0x04, 0x2f
        /*0002*/ 	.short	(.L_3 - .L_2)
	.align		4
.L_2:
        /*0004*/ 	.word	index@(_Z20fft32_correct_kernelPK6float2PS_i)
        /*0008*/ 	.word	0x00000013


	//----- nvinfo : EIATTR_FRAME_SIZE
	.align		4
.L_3:
        /*000c*/ 	.byte	0x04, 0x11
        /*000e*/ 	.short	(.L_5 - .L_4)
	.align		4
.L_4:
        /*0010*/ 	.word	index@(_Z20fft32_correct_kernelPK6float2PS_i)
        /*0014*/ 	.word	0x00000000


	//----- nvinfo : EIATTR_MIN_STACK_SIZE
	.align		4
.L_5:
        /*0018*/ 	.byte	0x04, 0x12
        /*001a*/ 	.short	(.L_7 - .L_6)
	.align		4
.L_6:
        /*001c*/ 	.word	index@(_Z20fft32_correct_kernelPK6float2PS_i)
        /*0020*/ 	.word	0x00000000
.L_7:


//--------------------- .nv.compat                --------------------------
	.section	.nv.compat,"",@"SHT_CUDA_COMPAT_INFO"
	.align	4
        /*0000*/ 	.byte	0x02, 0x09, 0x00, 0x00, 0x02, 0x02, 0x01, 0x00, 0x02, 0x05, 0x05, 0x00, 0x03, 0x07, 0x01, 0x01
        /*0010*/ 	.byte	0x02, 0x03, 0x00, 0x00, 0x02, 0x06, 0x01, 0x00, 0x04, 0x0b, 0x08, 0x00, 0x09, 0x00, 0x00, 0x00
        /*0020*/ 	.byte	0x00, 0x00, 0x00, 0x00


//--------------------- .nv.info._Z20fft32_correct_kernelPK6float2PS_i --------------------------
	.section	.nv.info._Z20fft32_correct_kernelPK6float2PS_i,"",@"SHT_CUDA_INFO"
	.sectionflags	@""
	.align	4


	//----- nvinfo : EIATTR_CUDA_API_VERSION
	.align		4
        /*0000*/ 	.byte	0x04, 0x37
        /*0002*/ 	.short	(.L_9 - .L_8)
.L_8:
        /*0004*/ 	.word	0x00000082


	//----- nvinfo : EIATTR_KPARAM_INFO
	.align		4
.L_9:
        /*0008*/ 	.byte	0x04, 0x17
        /*000a*/ 	.short	(.L_11 - .L_10)
.L_10:
        /*000c*/ 	.word	0x00000000
        /*0010*/ 	.short	0x0002
        /*0012*/ 	.short	0x0010
        /*0014*/ 	.byte	0x00, 0xf0, 0x11, 0x00


	//----- nvinfo : EIATTR_KPARAM_INFO
	.align		4
.L_11:
        /*0018*/ 	.byte	0x04, 0x17
        /*001a*/ 	.short	(.L_13 - .L_12)
.L_12:
        /*001c*/ 	.word	0x00000000
        /*0020*/ 	.short	0x0001
        /*0022*/ 	.short	0x0008
        /*0024*/ 	.byte	0x00, 0xf5, 0x21, 0x00


	//----- nvinfo : EIATTR_KPARAM_INFO
	.align		4
.L_13:
        /*0028*/ 	.byte	0x04, 0x17
        /*002a*/ 	.short	(.L_15 - .L_14)
.L_14:
        /*002c*/ 	.word	0x00000000
        /*0030*/ 	.short	0x0000
        /*0032*/ 	.short	0x0000
        /*0034*/ 	.byte	0x00, 0xf5, 0x21, 0x00


	//----- nvinfo : EIATTR_SPARSE_MMA_MASK
	.align		4
.L_15:
        /*0038*/ 	.byte	0x03, 0x50
        /*003a*/ 	.short	0x0000


	//----- nvinfo : EIATTR_MAXREG_COUNT
	.align		4
        /*003c*/ 	.byte	0x03, 0x1b
        /*003e*/ 	.short	0x00ff


	//----- nvinfo : EIATTR_NUM_BARRIERS
	.align		4
        /*0040*/ 	.byte	0x02, 0x4c
        /*0042*/ 	.byte	0x01
	.zero		1


	//----- nvinfo : EIATTR_MERCURY_ISA_VERSION
	.align		4
        /*0044*/ 	.byte	0x03, 0x5f
        /*0046*/ 	.short	0x0101


	//----- nvinfo : EIATTR_VRC_CTA_INIT_COUNT
	.align		4
        /*0048*/ 	.byte	0x02, 0x4a
	.zero		1
	.zero		1


	//----- nvinfo : EIATTR_EXIT_INSTR_OFFSETS
	.align		4
        /*004c*/ 	.byte	0x04, 0x1c
        /*004e*/ 	.short	(.L_17 - .L_16)


	//   ....[0]....
.L_16:
        /*0050*/ 	.word	0x00000060


	//   ....[1]....
        /*0054*/ 	.word	0x00000910


	//----- nvinfo : EIATTR_CRS_STACK_SIZE
	.align		4
.L_17:
        /*0058*/ 	.byte	0x04, 0x1e
        /*005a*/ 	.short	(.L_19 - .L_18)
.L_18:
        /*005c*/ 	.word	0x00000000


	//----- nvinfo : EIATTR_CBANK_PARAM_SIZE
	.align		4
.L_19:
        /*0060*/ 	.byte	0x03, 0x19
        /*0062*/ 	.short	0x0014


	//----- nvinfo : EIATTR_PARAM_CBANK
	.align		4
        /*0064*/ 	.byte	0x04, 0x0a
        /*0066*/ 	.short	(.L_21 - .L_20)
	.align		4
.L_20:
        /*0068*/ 	.word	index@(.nv.constant0._Z20fft32_correct_kernelPK6float2PS_i)
        /*006c*/ 	.short	0x0380
        /*006e*/ 	.short	0x0014


	//----- nvinfo : EIATTR_SW_WAR
	.align		4
.L_21:
        /*0070*/ 	.byte	0x04, 0x36
        /*0072*/ 	.short	(.L_23 - .L_22)
.L_22:
        /*0074*/ 	.word	0x00000008
.L_23:


//--------------------- .nv.callgraph             --------------------------
	.section	.nv.callgraph,"",@"SHT_CUDA_CALLGRAPH"
	.align	4
	.sectionentsize	8
	.align		4
        /*0000*/ 	.word	0x00000000
	.align		4
        /*0004*/ 	.word	0xffffffff
	.align		4
        /*0008*/ 	.word	0x00000000
	.align		4
        /*000c*/ 	.word	0xfffffffe
	.align		4
        /*0010*/ 	.word	0x00000000
	.align		4
        /*0014*/ 	.word	0xfffffffd
	.align		4
        /*0018*/ 	.word	0x00000000
	.align		4
        /*001c*/ 	.word	0xfffffffc


//--------------------- .nv.constant3             --------------------------
	.section	.nv.constant3,"a",@progbits
	.align	4
.nv.constant3:
	.type		TWIDDLE_32_COS,@object
	.size		TWIDDLE_32_COS,(TWIDDLE_32_SIN - TWIDDLE_32_COS)
TWIDDLE_32_COS:
        /*0000*/ 	.byte	0x00, 0x00, 0x80, 0x3f, 0xba, 0x14, 0x7b, 0x3f, 0x66, 0x83, 0x6c, 0x3f, 0x38, 0xdb, 0x54, 0x3f
        /*0010*/ 	.byte	0xf7, 0x04, 0x35, 0x3f, 0xd6, 0x39, 0x0e, 0x3f, 0x07, 0xef, 0xc3, 0x3e, 0xac, 0xc5, 0x47, 0x3e
        /*0020*/ 	.byte	0x00, 0x00, 0x00, 0x00, 0xac, 0xc5, 0x47, 0xbe, 0x07, 0xef, 0xc3, 0xbe, 0xd6, 0x39, 0x0e, 0xbf
        /*0030*/ 	.byte	0xf7, 0x04, 0x35, 0xbf, 0x38, 0xdb, 0x54, 0xbf, 0x66, 0x83, 0x6c, 0xbf, 0xba, 0x14, 0x7b, 0xbf
        /*0040*/ 	.byte	0x00, 0x00, 0x80, 0xbf, 0xba, 0x14, 0x7b, 0xbf, 0x66, 0x83, 0x6c, 0xbf, 0x38, 0xdb, 0x54, 0xbf
        /*0050*/ 	.byte	0xf7, 0x04, 0x35, 0xbf, 0xd6, 0x39, 0x0e, 0xbf, 0x07, 0xef, 0xc3, 0xbe, 0xac, 0xc5, 0x47, 0xbe
        /*0060*/ 	.byte	0x00, 0x00, 0x00, 0x00, 0xac, 0xc5, 0x47, 0x3e, 0x07, 0xef, 0xc3, 0x3e, 0xd6, 0x39, 0x0e, 0x3f
        /*0070*/ 	.byte	0xf7, 0x04, 0x35, 0x3f, 0x38, 0xdb, 0x54, 0x3f, 0x66, 0x83, 0x6c, 0x3f, 0xba, 0x14, 0x7b, 0x3f
	.type		TWIDDLE_32_SIN,@object
	.size		TWIDDLE_32_SIN,(.L_1 - TWIDDLE_32_SIN)
TWIDDLE_32_SIN:
        /* <DEDUP_REMOVED lines=8> */
.L_1:


//--------------------- .text._Z20fft32_correct_kernelPK6float2PS_i --------------------------
	.section	.text._Z20fft32_correct_kernelPK6float2PS_i,"ax",@progbits
	.align	128
        .global         _Z20fft32_correct_kernelPK6float2PS_i
        .type           _Z20fft32_correct_kernelPK6float2PS_i,@function
        .size           _Z20fft32_correct_kernelPK6float2PS_i,(.L_x_9 - _Z20fft32_correct_kernelPK6float2PS_i)
        .other          _Z20fft32_correct_kernelPK6float2PS_i,@"STO_CUDA_ENTRY STV_DEFAULT"
_Z20fft32_correct_kernelPK6float2PS_i:
.text._Z20fft32_correct_kernelPK6float2PS_i:
[----:B------:R-:W-:Y:S01]  /*0000*/  LDC R1, c[0x0][0x37c] ;  /* 0x0000df00ff017b82 */ /* 0x000fe20000000800 */
[----:B------:R-:W0:Y:S01]  /*0010*/  S2R R5, SR_CTAID.X ;  /* 0x0000000000057919 */ /* 0x000e220000002500 */
[----:B------:R-:W1:Y:S01]  /*0020*/  LDCU UR4, c[0x0][0x390] ;  /* 0x00007200ff0477ac */ /* 0x000e620008000800 */
[----:B------:R-:W0:Y:S02]  /*0030*/  S2R R9, SR_TID.X ;  /* 0x0000000000097919 */ /* 0x000e240000002100 */
[----:B0-----:R-:W-:-:S04]  /*0040*/  LEA R5, R5, R9, 0x5 ;  /* 0x0000000905057211 */ /* 0x001fc800078e28ff */
[----:B-1----:R-:W-:-:S13]  /*0050*/  ISETP.GE.AND P0, PT, R5, UR4, PT ;  /* 0x0000000405007c0c */ /* 0x002fda000bf06270 */
[----:B------:R-:W-:Y:S05]  /*0060*/  @P0 EXIT ;  /* 0x000000000000094d */ /* 0x000fea0003800000 */
[----:B------:R-:W0:Y:S01]  /*0070*/  S2R R4, SR_TID.Y ;  /* 0x0000000000047919 */ /* 0x000e220000002200 */
[----:B------:R-:W1:Y:S01]  /*0080*/  LDC.64 R2, c[0x0][0x380] ;  /* 0x0000e000ff027b82 */ /* 0x000e620000000a00 */
[----:B------:R-:W2:Y:S01]  /*0090*/  LDCU.64 UR4, c[0x0][0x358] ;  /* 0x00006b00ff0477ac */ /* 0x000ea20008000a00 */
[----:B0-----:R-:W-:-:S05]  /*00a0*/  LEA R0, R5, R4, 0x5 ;  /* 0x0000000405007211 */ /* 0x001fca00078e28ff */
[----:B-1----:R-:W-:-:S06]  /*00b0*/  IMAD.WIDE R2, R0, 0x8, R2 ;  /* 0x0000000800027825 */ /* 0x002fcc00078e0202 */
[----:B--2---:R-:W2:Y:S01]  /*00c0*/  LDG.E.64.CONSTANT R2, desc[UR4][R2.64] ;  /* 0x0000000402027981 */ /* 0x004ea2000c1e9b00 */
[C---:B------:R-:W-:Y:S01]  /*00d0*/  SHF.L.U32 R5, R4.reuse, 0x4, RZ ;  /* 0x0000000404057819 */ /* 0x040fe200000006ff */
[----:B------:R-:W-:Y:S01]  /*00e0*/  BSSY.RECONVERGENT B0, `(.L_x_0) ;  /* 0x000003c000007945 */ /* 0x000fe20003800200 */
[----:B------:R-:W-:Y:S01]  /*00f0*/  SHF.L.U32 R6, R4, 0x2, RZ ;  /* 0x0000000204067819 */ /* 0x000fe200000006ff */
[----:B------:R-:W0:Y:S01]  /*0100*/  S2R R8, SR_CgaCtaId ;  /* 0x0000000000087919 */ /* 0x000e220000008800 */
[----:B------:R-:W-:Y:S02]  /*0110*/  LOP3.LUT R5, R5, 0x10, RZ, 0xc0, !PT ;  /* 0x0000001005057812 */ /* 0x000fe400078ec0ff */
[----:B------:R-:W-:Y:S02]  /*0120*/  MOV R7, 0x400 ;  /* 0x0000040000077802 */ /* 0x000fe40000000f00 */
[----:B------:R-:W-:Y:S02]  /*0130*/  LOP3.LUT R5, R5, 0x8, R6, 0xf8, !PT ;  /* 0x0000000805057812 */ /* 0x000fe400078ef806 */
[----:B------:R-:W-:-:S02]  /*0140*/  SHF.R.U32.HI R6, RZ, 0x2, R4 ;  /* 0x00000002ff067819 */ /* 0x000fc40000011604 */
[----:B------:R-:W-:Y:S02]  /*0150*/  LOP3.LUT R5, R5, 0x4, R4, 0xf8, !PT ;  /* 0x0000000405057812 */ /* 0x000fe400078ef804 */
[C---:B------:R-:W-:Y:S02]  /*0160*/  LOP3.LUT R12, R4.reuse, 0x1, RZ, 0xc0, !PT ;  /* 0x00000001040c7812 */ /* 0x040fe400078ec0ff */
[----:B------:R-:W-:Y:S02]  /*0170*/  LOP3.LUT R14, R4, 0x3, RZ, 0xc0, !PT ;  /* 0x00000003040e7812 */ /* 0x000fe400078ec0ff */
[----:B------:R-:W-:Y:S02]  /*0180*/  ISETP.NE.U32.AND P0, PT, R12, 0x1, PT ;  /* 0x000000010c00780c */ /* 0x000fe40003f05070 */
[----:B------:R-:W-:Y:S02]  /*0190*/  ISETP.GT.U32.AND P1, PT, R14, 0x1, PT ;  /* 0x000000010e00780c */ /* 0x000fe40003f24070 */
[----:B------:R-:W-:-:S02]  /*01a0*/  ISETP.GT.U32.AND P4, PT, R4, 0xf, PT ;  /* 0x0000000f0400780c */ /* 0x000fc40003f84070 */
[----:B0-----:R-:W-:Y:S02]  /*01b0*/  LEA R8, R8, R7, 0x18 ;  /* 0x0000000708087211 */ /* 0x001fe400078ec0ff */
[----:B------:R-:W-:Y:S02]  /*01c0*/  LOP3.LUT R7, R5, 0x2, R6, 0xf8, !PT ;  /* 0x0000000205077812 */ /* 0x000fe400078ef806 */
[----:B------:R-:W-:Y:S01]  /*01d0*/  SHF.R.U32.HI R6, RZ, 0x4, R4 ;  /* 0x00000004ff067819 */ /* 0x000fe20000011604 */
[----:B------:R-:W-:-:S03]  /*01e0*/  IMAD R5, R9, 0x110, R8 ;  /* 0x0000011009057824 */ /* 0x000fc600078e0208 */
[----:B------:R-:W-:-:S04]  /*01f0*/  LOP3.LUT R6, R7, 0x1, R6, 0xf8, !PT ;  /* 0x0000000107067812 */ /* 0x000fc800078ef806 */
[----:B------:R-:W-:Y:S01]  /*0200*/  LEA R7, R6, R5, 0x3 ;  /* 0x0000000506077211 */ /* 0x000fe200078e18ff */
[----:B------:R-:W-:-:S04]  /*0210*/  IMAD R6, R4, 0x8, R5 ;  /* 0x0000000804067824 */ /* 0x000fc800078e0205 */
[----:B--2---:R0:W-:Y:S01]  /*0220*/  STS.64 [R7], R2 ;  /* 0x0000000207007388 */ /* 0x0041e20000000a00 */
[----:B------:R-:W-:Y:S01]  /*0230*/  BAR.SYNC.DEFER_BLOCKING 0x0 ;  /* 0x0000000000007b1d */ /* 0x000fe20000010000 */
[C---:B0-----:R-:W-:Y:S02]  /*0240*/  LOP3.LUT R3, R4.reuse, 0x7, RZ, 0xc0, !PT ;  /* 0x0000000704037812 */ /* 0x041fe400078ec0ff */
[----:B------:R-:W-:Y:S02]  /*0250*/  LOP3.LUT R2, R4, 0xf, RZ, 0xc0, !PT ;  /* 0x0000000f04027812 */ /* 0x000fe400078ec0ff */
[----:B------:R-:W-:Y:S02]  /*0260*/  ISETP.GT.U32.AND P2, PT, R3, 0x3, PT ;  /* 0x000000030300780c */ /* 0x000fe40003f44070 */
[----:B------:R-:W-:Y:S01]  /*0270*/  ISETP.GT.U32.AND P3, PT, R2, 0x7, PT ;  /* 0x000000070200780c */ /* 0x000fe20003f64070 */
[----:B------:R-:W-:Y:S04]  /*0280*/  LDS.64 R8, [R6] ;  /* 0x0000000006087984 */ /* 0x000fe80000000a00 */
[----:B------:R-:W0:Y:S02]  /*0290*/  LDS.64 R10, [R6+0x8] ;  /* 0x00000800060a7984 */ /* 0x000e240000000a00 */
[C-C-:B0-----:R-:W-:Y:S01]  /*02a0*/  FADD R12, R8.reuse, R10.reuse ;  /* 0x0000000a080c7221 */ /* 0x141fe20000000000 */
[C-C-:B------:R-:W-:Y:S01]  /*02b0*/  FADD R13, R9.reuse, R11.reuse ;  /* 0x0000000b090d7221 */ /* 0x140fe20000000000 */
[----:B------:R-:W-:Y:S01]  /*02c0*/  FADD R8, R8, -R10 ;  /* 0x8000000a08087221 */ /* 0x000fe20000000000 */
[----:B------:R-:W-:-:S03]  /*02d0*/  FADD R9, R9, -R11 ;  /* 0x8000000b09097221 */ /* 0x000fc60000000000 */
[----:B------:R0:W-:Y:S01]  /*02e0*/  @P0 STS.64 [R6], R12 ;  /* 0x0000000c06000388 */ /* 0x0001e20000000a00 */
[----:B------:R-:W-:Y:S02]  /*02f0*/  @P0 MOV R10, R8 ;  /* 0x00000008000a0202 */ /* 0x000fe40000000f00 */
[----:B------:R-:W-:Y:S01]  /*0300*/  @P0 MOV R11, R9 ;  /* 0x00000009000b0202 */ /* 0x000fe20000000f00 */
[----:B------:R0:W-:Y:S01]  /*0310*/  @!P0 STS.64 [R6], R8 ;  /* 0x0000000806008388 */ /* 0x0001e20000000a00 */
[----:B------:R-:W-:Y:S02]  /*0320*/  @!P0 MOV R10, R12 ;  /* 0x0000000c000a8202 */ /* 0x000fe40000000f00 */
[----:B------:R-:W-:-:S05]  /*0330*/  @!P0 MOV R11, R13 ;  /* 0x0000000d000b8202 */ /* 0x000fca0000000f00 */
[----:B------:R0:W-:Y:S01]  /*0340*/  STS.64 [R6+0x8], R10 ;  /* 0x0000080a06007388 */ /* 0x0001e20000000a00 */
[----:B------:R-:W-:Y:S06]  /*0350*/  BAR.SYNC.DEFER_BLOCKING 0x0 ;  /* 0x0000000000007b1d */ /* 0x000fec0000010000 */
[----:B------:R-:W-:Y:S05]  /*0360*/  @P1 BRA `(.L_x_1) ;  /* 0x00000000004c1947 */ /* 0x000fea0003800000 */
[----:B------:R-:W-:Y:S01]  /*0370*/  IMAD.SHL.U32 R14, R14, 0x8, RZ ;  /* 0x000000080e0e7824 */ /* 0x000fe200078e00ff */
[----:B------:R-:W-:-:S04]  /*0380*/  LOP3.LUT R7, R4, 0x3fc, RZ, 0xc0, !PT ;  /* 0x000003fc04077812 */ /* 0x000fc800078ec0ff */
[----:B------:R-:W-:Y:S02]  /*0390*/  SHF.L.U32 R14, R14, 0x2, RZ ;  /* 0x000000020e0e7819 */ /* 0x000fe400000006ff */
[----:B0-----:R-:W-:Y:S02]  /*03a0*/  LOP3.LUT R8, R7, 0x3, R4, 0xf8, !PT ;  /* 0x0000000307087812 */ /* 0x001fe400078ef804 */
[----:B------:R-:W0:Y:S02]  /*03b0*/  LDC R13, c[0x3][R14+0x80] ;  /* 0x00c020000e0d7b82 */ /* 0x000e240000000800 */
[----:B------:R-:W-:-:S05]  /*03c0*/  LEA R7, R8, R5, 0x3 ;  /* 0x0000000508077211 */ /* 0x000fca00078e18ff */
[----:B------:R-:W0:Y:S01]  /*03d0*/  LDS.64 R10, [R7+0x10] ;  /* 0x00001000070a7984 */ /* 0x000e220000000a00 */
[----:B------:R-:W1:Y:S03]  /*03e0*/  LDC R12, c[0x3][R14] ;  /* 0x00c000000e0c7b82 */ /* 0x000e660000000800 */
[----:B------:R-:W2:Y:S01]  /*03f0*/  LDS.64 R8, [R7] ;  /* 0x0000000007087984 */ /* 0x000ea20000000a00 */
[-C--:B0-----:R-:W-:Y:S01]  /*0400*/  FMUL R16, R10, R13.reuse ;  /* 0x0000000d0a107220 */ /* 0x081fe20000400000 */
[----:B------:R-:W-:-:S03]  /*0410*/  FMUL R13, R11, R13 ;  /* 0x0000000d0b0d7220 */ /* 0x000fc60000400000 */
[-C--:B-1----:R-:W-:Y:S01]  /*0420*/  FFMA R16, R11, R12.reuse, R16 ;  /* 0x0000000c0b107223 */ /* 0x082fe20000000010 */
[----:B------:R-:W-:-:S03]  /*0430*/  FFMA R13, R10, R12, -R13 ;  /* 0x0000000c0a0d7223 */ /* 0x000fc6000000080d */
[C-C-:B--2---:R-:W-:Y:S01]  /*0440*/  FADD R11, R9.reuse, R16.reuse ;  /* 0x00000010090b7221 */ /* 0x144fe20000000000 */
[C-C-:B------:R-:W-:Y:S01]  /*0450*/  FADD R10, R8.reuse, R13.reuse ;  /* 0x0000000d080a7221 */ /* 0x140fe20000000000 */
[----:B------:R-:W-:Y:S01]  /*0460*/  FADD R9, R9, -R16 ;  /* 0x8000001009097221 */ /* 0x000fe20000000000 */
[----:B------:R-:W-:-:S03]  /*0470*/  FADD R8, R8, -R13 ;  /* 0x8000000d08087221 */ /* 0x000fc60000000000 */
[----:B------:R1:W-:Y:S04]  /*0480*/  STS.64 [R7], R10 ;  /* 0x0000000a07007388 */ /* 0x0003e80000000a00 */
[----:B------:R1:W-:Y:S02]  /*0490*/  STS.64 [R7+0x10], R8 ;  /* 0x0000100807007388 */ /* 0x0003e40000000a00 */
.L_x_1:
[----:B------:R-:W-:Y:S05]  /*04a0*/  BSYNC.RECONVERGENT B0 ;  /* 0x0000000000007941 */ /* 0x000fea0003800200 */
.L_x_0:
[----:B------:R-:W-:Y:S06]  /*04b0*/  BAR.SYNC.DEFER_BLOCKING 0x0 ;  /* 0x0000000000007b1d */ /* 0x000fec0000010000 */
[----:B------:R-:W-:Y:S04]  /*04c0*/  BSSY.RECONVERGENT B0, `(.L_x_2) ;  /* 0x0000015000007945 */ /* 0x000fe80003800200 */
[----:B------:R-:W-:Y:S05]  /*04d0*/  @P2 BRA `(.L_x_3) ;  /* 0x00000000004c2947 */ /* 0x000fea0003800000 */
[----:B-1----:R-:W-:Y:S02]  /*04e0*/  SHF.L.U32 R7, R3, 0x2, RZ ;  /* 0x0000000203077819 */ /* 0x002fe400000006ff */
[----:B------:R-:W-:Y:S02]  /*04f0*/  LOP3.LUT R3, R4, 0x3f8, RZ, 0xc0, !PT ;  /* 0x000003f804037812 */ /* 0x000fe400078ec0ff */
[----:B------:R-:W-:Y:S02]  /*0500*/  SHF.L.U32 R7, R7, 0x2, RZ ;  /* 0x0000000207077819 */ /* 0x000fe400000006ff */
[----:B0-----:R-:W-:Y:S02]  /*0510*/  LOP3.LUT R8, R3, 0x7, R4, 0xf8, !PT ;  /* 0x0000000703087812 */ /* 0x001fe400078ef804 */
[----:B------:R-:W0:Y:S03]  /*0520*/  LDC R13, c[0x3][R7+0x80] ;  /* 0x00c02000070d7b82 */ /* 0x000e260000000800 */
[----:B------:R-:W-:-:S05]  /*0530*/  IMAD R3, R8, 0x8, R5 ;  /* 0x0000000808037824 */ /* 0x000fca00078e0205 */
[----:B------:R-:W1:Y:S01]  /*0540*/  LDC R12, c[0x3][R7] ;  /* 0x00c00000070c7b82 */ /* 0x000e620000000800 */
[----:B------:R-:W0:Y:S04]  /*0550*/  LDS.64 R10, [R3+0x20] ;  /* 0x00002000030a7984 */ /* 0x000e280000000a00 */
        /* <DEDUP_REMOVED lines=11> */
.L_x_3:
[----:B------:R-:W-:Y:S05]  /*0610*/  BSYNC.RECONVERGENT B0 ;  /* 0x0000000000007941 */ /* 0x000fea0003800200 */
.L_x_2:
[----:B------:R-:W-:Y:S06]  /*0620*/  BAR.SYNC.DEFER_BLOCKING 0x0 ;  /* 0x0000000000007b1d */ /* 0x000fec0000010000 */
[----:B------:R-:W-:Y:S04]  /*0630*/  BSSY.RECONVERGENT B0, `(.L_x_4) ;  /* 0x0000015000007945 */ /* 0x000fe80003800200 */
[----:B------:R-:W-:Y:S05]  /*0640*/  @P3 BRA `(.L_x_5) ;  /* 0x00000000004c3947 */ /* 0x000fea0003800000 */
[----:B------:R-:W-:Y:S02]  /*0650*/  SHF.L.U32 R2, R2, 0x1, RZ ;  /* 0x0000000102027819 */ /* 0x000fe400000006ff */
[----:B--2---:R-:W-:Y:S02]  /*0660*/  LOP3.LUT R3, R4, 0x3f0, RZ, 0xc0, !PT ;  /* 0x000003f004037812 */ /* 0x004fe400078ec0ff */
[----:B-1----:R-:W-:Y:S02]  /*0670*/  SHF.L.U32 R7, R2, 0x2, RZ ;  /* 0x0000000202077819 */ /* 0x002fe400000006ff */
[----:B------:R-:W-:Y:S02]  /*0680*/  LOP3.LUT R2, R3, 0xf, R4, 0xf8, !PT ;  /* 0x0000000f03027812 */ /* 0x000fe400078ef804 */
[----:B0-----:R-:W0:Y:S02]  /*0690*/  LDC R12, c[0x3][R7+0x80] ;  /* 0x00c02000070c7b82 */ /* 0x001e240000000800 */
        /* <DEDUP_REMOVED lines=14> */
.L_x_5:
[----:B------:R-:W-:Y:S05]  /*0780*/  BSYNC.RECONVERGENT B0 ;  /* 0x0000000000007941 */ /* 0x000fea0003800200 */
.L_x_4:
[----:B------:R-:W-:Y:S06]  /*0790*/  BAR.SYNC.DEFER_BLOCKING 0x0 ;  /* 0x0000000000007b1d */ /* 0x000fec0000010000 */
[----:B------:R-:W-:Y:S04]  /*07a0*/  BSSY.RECONVERGENT B0, `(.L_x_6) ;  /* 0x0000011000007945 */ /* 0x000fe80003800200 */
[----:B------:R-:W-:Y:S05]  /*07b0*/  @P4 BRA `(.L_x_7) ;  /* 0x00000000003c4947 */ /* 0x000fea0003800000 */
[----:B-1----:R-:W-:Y:S01]  /*07c0*/  SHF.L.U32 R7, R4, 0x2, RZ ;  /* 0x0000000204077819 */ /* 0x002fe200000006ff */
[----:B--23--:R-:W-:Y:S03]  /*07d0*/  LDS.64 R2, [R6] ;  /* 0x0000000006027984 */ /* 0x00cfe60000000a00 */
[----:B0-----:R-:W0:Y:S01]  /*07e0*/  LDC R9, c[0x3][R7+0x80] ;  /* 0x00c0200007097b82 */ /* 0x001e220000000800 */
[----:B------:R-:W0:Y:S07]  /*07f0*/  LDS.64 R4, [R6+0x80] ;  /* 0x0000800006047984 */ /* 0x000e2e0000000a00 */
[----:B------:R-:W1:Y:S01]  /*0800*/  LDC R8, c[0x3][R7] ;  /* 0x00c0000007087b82 */ /* 0x000e620000000800 */
[-C--:B0-----:R-:W-:Y:S01]  /*0810*/  FMUL R10, R4, R9.reuse ;  /* 0x00000009040a7220 */ /* 0x081fe20000400000 */
[----:B------:R-:W-:-:S03]  /*0820*/  FMUL R9, R5, R9 ;  /* 0x0000000905097220 */ /* 0x000fc60000400000 */
[-C--:B-1----:R-:W-:Y:S01]  /*0830*/  FFMA R10, R5, R8.reuse, R10 ;  /* 0x00000008050a7223 */ /* 0x082fe2000000000a */
[----:B------:R-:W-:-:S03]  /*0840*/  FFMA R9, R4, R8, -R9 ;  /* 0x0000000804097223 */ /* 0x000fc60000000809 */
[C-C-:B------:R-:W-:Y:S01]  /*0850*/  FADD R5, R3.reuse, R10.reuse ;  /* 0x0000000a03057221 */ /* 0x140fe20000000000 */
[C-C-:B------:R-:W-:Y:S01]  /*0860*/  FADD R4, R2.reuse, R9.reuse ;  /* 0x0000000902047221 */ /* 0x140fe20000000000 */
[----:B------:R-:W-:Y:S01]  /*0870*/  FADD R3, R3, -R10 ;  /* 0x8000000a03037221 */ /* 0x000fe20000000000 */
[----:B------:R-:W-:-:S03]  /*0880*/  FADD R2, R2, -R9 ;  /* 0x8000000902027221 */ /* 0x000fc60000000000 */
[----:B------:R4:W-:Y:S04]  /*0890*/  STS.64 [R6], R4 ;  /* 0x0000000406007388 */ /* 0x0009e80000000a00 */
[----:B------:R4:W-:Y:S02]  /*08a0*/  STS.64 [R6+0x80], R2 ;  /* 0x0000800206007388 */ /* 0x0009e40000000a00 */
.L_x_7:
[----:B------:R-:W-:Y:S05]  /*08b0*/  BSYNC.RECONVERGENT B0 ;  /* 0x0000000000007941 */ /* 0x000fea0003800200 */
.L_x_6:
[----:B------:R-:W-:Y:S08]  /*08c0*/  BAR.SYNC.DEFER_BLOCKING 0x0 ;  /* 0x0000000000007b1d */ /* 0x000ff00000010000 */
[----:B--234-:R-:W2:Y:S01]  /*08d0*/  LDC.64 R2, c[0x0][0x388] ;  /* 0x0000e200ff027b82 */ /* 0x01cea20000000a00 */
[----:B01----:R-:W0:Y:S01]  /*08e0*/  LDS.64 R6, [R6] ;  /* 0x0000000006067984 */ /* 0x003e220000000a00 */
[----:B--2---:R-:W-:-:S05]  /*08f0*/  IMAD.WIDE R2, R0, 0x8, R2 ;  /* 0x0000000800027825 */ /* 0x004fca00078e0202 */
[----:B0-----:R-:W-:Y:S01]  /*0900*/  STG.E.64 desc[UR4][R2.64], R6 ;  /* 0x0000000602007986 */ /* 0x001fe2000c101b04 */
[----:B------:R-:W-:Y:S05]  /*0910*/  EXIT ;  /* 0x000000000000794d */ /* 0x000fea0003800000 */
.L_x_8:
[----:B------:R-:W-:-:S00]  /*0920*/  BRA `(.L_x_8) ;  /* 0xfffffffc00fc7947 */ /* 0x000fc0000383ffff */
[----:B------:R-:W-:-:S00]  /*0930*/  NOP ;  /* 0x0000000000007918 */ /* 0x000fc00000000000 */
        /* <DEDUP_REMOVED lines=12> */
.L_x_9:


//--------------------- .nv.shared._Z20fft32_correct_kernelPK6float2PS_i --------------------------
	.section	.nv.shared._Z20fft32_correct_kernelPK6float2PS_i,"aw",@nobits
	.sectionflags	@""
	.align	8
.nv.shared._Z20fft32_correct_kernelPK6float2PS_i:
	.zero		9728


//--------------------- .nv.shared.reserved.0     --------------------------
	.section	.nv.shared.reserved.0,"aw",@nobits
	.weak		__nv_reservedSMEM_offset_0_alias
	.size		__nv_reservedSMEM_offset_0_alias, 0, 64
	.other		__nv_reservedSMEM_offset_0_alias,@"STO_CUDA_RESERVED_SHARED STV_DEFAULT"
__nv_reservedSMEM_offset_0_alias:
	.zero		0
	.zero		64


//--------------------- .nv.constant0._Z20fft32_correct_kernelPK6float2PS_i --------------------------
	.section	.nv.constant0._Z20fft32_correct_kernelPK6float2PS_i,"a",@progbits
	.sectionflags	@""
	.align	4
.nv.constant0._Z20fft32_correct_kernelPK6float2PS_i:
	.zero		916


//--------------------- SYMBOLS --------------------------

	.type		.nv.reservedSmem.offset0,@object
	.size		.nv.reservedSmem.offset0,0x4
	.type		.nv.reservedSmem.cap,@object
	.size		.nv.reservedSmem.cap,0x4
